	.headerflags	@"EF_CUDA_TEXMODE_UNIFIED EF_CUDA_64BIT_ADDRESS EF_CUDA_ACCELERATORS EF_CUDA_SM90 EF_CUDA_VIRTUAL_SM(EF_CUDA_SM90)"
	.elftype	@"ET_EXEC"


//--------------------- .nv.info                  --------------------------
	.section	.nv.info,"",@"SHT_CUDA_INFO"
	.align	4


	//----- nvinfo : EIATTR_REGCOUNT
	.align		4
        /*0000*/ 	.byte	0x04, 0x2f
        /*0002*/ 	.short	(.L_3 - .L_2)
	.align		4
.L_2:
        /*0004*/ 	.word	index@(triton_poi_fused_clamp_convolution_mul_pow_sqrt_sub_3)
        /*0008*/ 	.word	0x00000012


	//----- nvinfo : EIATTR_MIN_STACK_SIZE
	.align		4
.L_3:
        /*000c*/ 	.byte	0x04, 0x12
        /*000e*/ 	.short	(.L_5 - .L_4)
	.align		4
.L_4:
        /*0010*/ 	.word	index@(triton_poi_fused_clamp_convolution_mul_pow_sqrt_sub_3)
        /*0014*/ 	.word	0x00000000


	//----- nvinfo : EIATTR_FRAME_SIZE
	.align		4
.L_5:
        /*0018*/ 	.byte	0x04, 0x11
        /*001a*/ 	.short	(.L_7 - .L_6)
	.align		4
.L_6:
        /*001c*/ 	.word	index@(triton_poi_fused_clamp_convolution_mul_pow_sqrt_sub_3)
        /*0020*/ 	.word	0x00000000


	//----- nvinfo : EIATTR_MIN_STACK_SIZE
	.align		4
.L_7:
        /*0024*/ 	.byte	0x04, 0x12
        /*0026*/ 	.short	(.L_9 - .L_8)
	.align		4
.L_8:
        /*0028*/ 	.word	index@(triton_poi_fused_clamp_convolution_mul_pow_sqrt_sub_3)
        /*002c*/ 	.word	0x00000000
.L_9:


//--------------------- .nv.info.triton_poi_fused_clamp_convolution_mul_pow_sqrt_sub_3 --------------------------
	.section	.nv.info.triton_poi_fused_clamp_convolution_mul_pow_sqrt_sub_3,"",@"SHT_CUDA_INFO"
	.sectionflags	@""
	.align	4


	//----- nvinfo : EIATTR_CUDA_API_VERSION
	.align		4
        /*0000*/ 	.byte	0x04, 0x37
        /*0002*/ 	.short	(.L_11 - .L_10)
.L_10:
        /*0004*/ 	.word	0x0000007c


	//----- nvinfo : EIATTR_KPARAM_INFO
	.align		4
.L_11:
        /*0008*/ 	.byte	0x04, 0x17
        /*000a*/ 	.short	(.L_13 - .L_12)
.L_12:
        /*000c*/ 	.word	0x00000000
        /*0010*/ 	.short	0x0004
        /*0012*/ 	.short	0x0020
        /*0014*/ 	.byte	0x00, 0xf0, 0x11, 0x00


	//----- nvinfo : EIATTR_KPARAM_INFO
	.align		4
.L_13:
        /*0018*/ 	.byte	0x04, 0x17
        /*001a*/ 	.short	(.L_15 - .L_14)
.L_14:
        /*001c*/ 	.word	0x00000000
        /*0020*/ 	.short	0x0003
        /*0022*/ 	.short	0x0018
        /*0024*/ 	.byte	0x00, 0xf4, 0x21, 0x00


	//----- nvinfo : EIATTR_KPARAM_INFO
	.align		4
.L_15:
        /*0028*/ 	.byte	0x04, 0x17
        /*002a*/ 	.short	(.L_17 - .L_16)
.L_16:
        /*002c*/ 	.word	0x00000000
        /*0030*/ 	.short	0x0002
        /*0032*/ 	.short	0x0010
        /*0034*/ 	.byte	0x00, 0xf4, 0x21, 0x00


	//----- nvinfo : EIATTR_KPARAM_INFO
	.align		4
.L_17:
        /*0038*/ 	.byte	0x04, 0x17
        /*003a*/ 	.short	(.L_19 - .L_18)
.L_18:
        /*003c*/ 	.word	0x00000000
        /*0040*/ 	.short	0x0001
        /*0042*/ 	.short	0x0008
        /*0044*/ 	.byte	0x00, 0xf4, 0x21, 0x00


	//----- nvinfo : EIATTR_KPARAM_INFO
	.align		4
.L_19:
        /*0048*/ 	.byte	0x04, 0x17
        /*004a*/ 	.short	(.L_21 - .L_20)
.L_20:
        /*004c*/ 	.word	0x00000000
        /*0050*/ 	.short	0x0000
        /*0052*/ 	.short	0x0000
        /*0054*/ 	.byte	0x00, 0xf4, 0x21, 0x00


	//----- nvinfo : EIATTR_SPARSE_MMA_MASK
	.align		4
.L_21:
        /*0058*/ 	.byte	0x03, 0x50
        /*005a*/ 	.short	0x0000


	//----- nvinfo : EIATTR_MAXREG_COUNT
	.align		4
        /*005c*/ 	.byte	0x03, 0x1b
        /*005e*/ 	.short	0x00ff


	//----- nvinfo : EIATTR_EXIT_INSTR_OFFSETS
	.align		4
        /*0060*/ 	.byte	0x04, 0x1c
        /*0062*/ 	.short	(.L_23 - .L_22)


	//   ....[0]....
.L_22:
        /*0064*/ 	.word	0x00000210


	//----- nvinfo : EIATTR_REQNTID
	.align		4
.L_23:
        /*0068*/ 	.byte	0x04, 0x10
        /*006a*/ 	.short	(.L_25 - .L_24)
.L_24:
        /*006c*/ 	.word	0x00000080
        /*0070*/ 	.word	0x00000001
        /*0074*/ 	.word	0x00000001


	//----- nvinfo : EIATTR_CBANK_PARAM_SIZE
	.align		4
.L_25:
        /*0078*/ 	.byte	0x03, 0x19
        /*007a*/ 	.short	0x0024


	//----- nvinfo : EIATTR_PARAM_CBANK
	.align		4
        /*007c*/ 	.byte	0x04, 0x0a
        /*007e*/ 	.short	(.L_27 - .L_26)
	.align		4
.L_26:
        /*0080*/ 	.word	index@(.nv.constant0.triton_poi_fused_clamp_convolution_mul_pow_sqrt_sub_3)
        /*0084*/ 	.short	0x0210
        /*0086*/ 	.short	0x0024


	//----- nvinfo : EIATTR_SW_WAR
	.align		4
.L_27:
        /*0088*/ 	.byte	0x04, 0x36
        /*008a*/ 	.short	(.L_29 - .L_28)
.L_28:
        /*008c*/ 	.word	0x00000008
.L_29:


//--------------------- .nv.callgraph             --------------------------
	.section	.nv.callgraph,"",@"SHT_CUDA_CALLGRAPH"
	.align	4
	.sectionentsize	8
	.align		4
        /*0000*/ 	.word	0x00000000
	.align		4
        /*0004*/ 	.word	0xffffffff
	.align		4
        /*0008*/ 	.word	0x00000000
	.align		4
        /*000c*/ 	.word	0xfffffffe
	.align		4
        /*0010*/ 	.word	0x00000000
	.align		4
        /*0014*/ 	.word	0xfffffffd
	.align		4
        /*0018*/ 	.word	0x00000000
	.align		4
        /*001c*/ 	.word	0xfffffffc


//--------------------- .nv.constant4             --------------------------
	.section	.nv.constant4,"a",@progbits
	.align	8
	.align		8
.nv.constant4:
        /*0000*/ 	.dword	_$_str
	.align		8
        /*0008*/ 	.dword	_$_str_$_2


//--------------------- .text.triton_poi_fused_clamp_convolution_mul_pow_sqrt_sub_3 --------------------------
	.section	.text.triton_poi_fused_clamp_convolution_mul_pow_sqrt_sub_3,"ax",@progbits
	.align	128
        .global         triton_poi_fused_clamp_convolution_mul_pow_sqrt_sub_3
        .type           triton_poi_fused_clamp_convolution_mul_pow_sqrt_sub_3,@function
        .size           triton_poi_fused_clamp_convolution_mul_pow_sqrt_sub_3,(.L_x_1 - triton_poi_fused_clamp_convolution_mul_pow_sqrt_sub_3)
        .other          triton_poi_fused_clamp_convolution_mul_pow_sqrt_sub_3,@"STO_CUDA_ENTRY STV_DEFAULT"
triton_poi_fused_clamp_convolution_mul_pow_sqrt_sub_3:
.text.triton_poi_fused_clamp_convolution_mul_pow_sqrt_sub_3:
[----:B------:R-:W-:Y:S01]  /*0000*/  LDC R1, c[0x0][0x28] ;  /* 0x00000a00ff017b82 */ /* 0x000fe20000000800 */
[----:B------:R-:W1:Y:S07]  /*0010*/  S2R R0, SR_TID.X ;  /* 0x0000000000007919 */ /* 0x000e6e0000002100 */
[----:B------:R-:W2:Y:S01]  /*0020*/  LDC.64 R2, c[0x0][0x210] ;  /* 0x00008400ff027b82 */ /* 0x000ea20000000a00 */
[----:B------:R-:W-:Y:S01]  /*0030*/  ULDC.64 UR4, c[0x0][0x208] ;  /* 0x0000820000047ab9 */ /* 0x000fe20000000a00 */
[----:B------:R-:W3:Y:S01]  /*0040*/  S2R R5, SR_CTAID.X ;  /* 0x0000000000057919 */ /* 0x000ee20000002500 */
[----:B-1----:R-:W-:-:S02]  /*0050*/  SHF.L.U32 R0, R0, 0x1, RZ ;  /* 0x0000000100007819 */ /* 0x002fc400000006ff */
[----:B---3--:R-:W-:Y:S02]  /*0060*/  SHF.R.S32.HI R7, RZ, 0x17, R5 ;  /* 0x00000017ff077819 */ /* 0x008fe40000011405 */
[----:B------:R-:W-:Y:S02]  /*0070*/  LOP3.LUT R0, R0, 0xfe, RZ, 0xc0, !PT ;  /* 0x000000fe00007812 */ /* 0x000fe400078ec0ff */
[----:B------:R-:W-:Y:S02]  /*0080*/  SGXT R7, R7, 0x1 ;  /* 0x000000010707781a */ /* 0x000fe40000000200 */
[----:B------:R-:W-:Y:S02]  /*0090*/  LEA R0, R5, R0, 0x8 ;  /* 0x0000000005007211 */ /* 0x000fe400078e40ff */
[----:B------:R-:W1:Y:S02]  /*00a0*/  LDC.64 R4, c[0x0][0x218] ;  /* 0x00008600ff047b82 */ /* 0x000e640000000a00 */
[----:B------:R-:W-:Y:S01]  /*00b0*/  LEA.HI R7, R7, R0, RZ, 0x6 ;  /* 0x0000000007077211 */ /* 0x000fe200078f30ff */
[----:B--2---:R-:W-:-:S03]  /*00c0*/  IMAD.WIDE R2, R0, 0x4, R2 ;  /* 0x0000000400027825 */ /* 0x004fc600078e0202 */
[----:B------:R-:W-:Y:S02]  /*00d0*/  SHF.R.S32.HI R7, RZ, 0x6, R7 ;  /* 0x00000006ff077819 */ /* 0x000fe40000011407 */
[----:B------:R-:W2:Y:S02]  /*00e0*/  LDG.E.64 R10, desc[UR4][R2.64] ;  /* 0x00000004020a7981 */ /* 0x000ea4000c1e1b00 */
[----:B------:R-:W-:-:S04]  /*00f0*/  LEA.HI R6, R7, R7, RZ, 0x7 ;  /* 0x0000000707067211 */ /* 0x000fc800078f38ff */
[----:B------:R-:W-:-:S04]  /*0100*/  LOP3.LUT R6, R6, 0xffffff80, RZ, 0xc0, !PT ;  /* 0xffffff8006067812 */ /* 0x000fc800078ec0ff */
[----:B------:R-:W-:Y:S02]  /*0110*/  IADD3 R9, R7, -R6, RZ ;  /* 0x8000000607097210 */ /* 0x000fe40007ffe0ff */
[----:B------:R-:W3:Y:S03]  /*0120*/  LDC.64 R6, c[0x0][0x220] ;  /* 0x00008800ff067b82 */ /* 0x000ee60000000a00 */
[----:B-1----:R-:W-:-:S05]  /*0130*/  IMAD.WIDE R4, R9, 0x4, R4 ;  /* 0x0000000409047825 */ /* 0x002fca00078e0204 */
[----:B------:R-:W1:Y:S01]  /*0140*/  LDC.64 R8, c[0x0][0x228] ;  /* 0x00008a00ff087b82 */ /* 0x000e620000000a00 */
[----:B------:R-:W2:Y:S01]  /*0150*/  LDG.E.EL R4, desc[UR4][R4.64] ;  /* 0x0000000404047981 */ /* 0x000ea2000c2e1900 */
[----:B---3--:R-:W-:-:S06]  /*0160*/  IMAD.WIDE R6, R0, 0x4, R6 ;  /* 0x0000000400067825 */ /* 0x008fcc00078e0206 */
[----:B------:R-:W3:Y:S01]  /*0170*/  LDG.E.64 R6, desc[UR4][R6.64] ;  /* 0x0000000406067981 */ /* 0x000ee2000c1e1b00 */
[----:B-1----:R-:W-:-:S04]  /*0180*/  IMAD.WIDE R8, R0, 0x4, R8 ;  /* 0x0000000400087825 */ /* 0x002fc800078e0208 */
[--C-:B--2---:R-:W-:Y:S01]  /*0190*/  FADD R11, R11, R4.reuse ;  /* 0x000000040b0b7221 */ /* 0x104fe20000000000 */
[----:B------:R-:W-:-:S03]  /*01a0*/  FADD R10, R10, R4 ;  /* 0x000000040a0a7221 */ /* 0x000fc60000000000 */
[----:B------:R-:W3:Y:S08]  /*01b0*/  MUFU.SQRT R12, R11 ;  /* 0x0000000b000c7308 */ /* 0x000ef00000002000 */
[----:B------:R-:W1:Y:S01]  /*01c0*/  MUFU.SQRT R13, R10 ;  /* 0x0000000a000d7308 */ /* 0x000e620000002000 */
[----:B------:R-:W-:Y:S01]  /*01d0*/  STG.E.64 desc[UR4][R2.64], R10 ;  /* 0x0000000a02007986 */ /* 0x000fe2000c101b04 */
[----:B---3--:R-:W-:Y:S01]  /*01e0*/  FMUL R15, R7, R12 ;  /* 0x0000000c070f7220 */ /* 0x008fe20000400000 */
[----:B-1----:R-:W-:-:S05]  /*01f0*/  FMUL R14, R6, R13 ;  /* 0x0000000d060e7220 */ /* 0x002fca0000400000 */
[----:B------:R-:W-:Y:S01]  /*0200*/  STG.E.64 desc[UR4][R8.64], R14 ;  /* 0x0000000e08007986 */ /* 0x000fe2000c101b04 */
[----:B------:R-:W-:Y:S05]  /*0210*/  EXIT ;  /* 0x000000000000794d */ /* 0x000fea0003800000 */
.L_x_0:
[----:B------:R-:W-:-:S00]  /*0220*/  BRA `(.L_x_0) ;  /* 0xfffffffc00fc7947 */ /* 0x000fc0000383ffff */
[----:B------:R-:W-:-:S00]  /*0230*/  NOP ;  /* 0x0000000000007918 */ /* 0x000fc00000000000 */
        /* <DEDUP_REMOVED lines=12> */
.L_x_1:


//--------------------- .nv.global.init           --------------------------
	.section	.nv.global.init,"aw",@progbits
.nv.global.init:
	.type		_$_str,@object
	.size		_$_str,(_$_str_$_2 - _$_str)
_$_str:
        /*0000*/ 	.byte	0x5f, 0x5f, 0x43, 0x55, 0x44, 0x41, 0x5f, 0x46, 0x54, 0x5a, 0x00
	.type		_$_str_$_2,@object
	.size		_$_str_$_2,(.L_1 - _$_str_$_2)
_$_str_$_2:
        /*000b*/ 	.byte	0x5f, 0x5f, 0x43, 0x55, 0x44, 0x41, 0x5f, 0x50, 0x52, 0x45, 0x43, 0x5f, 0x53, 0x51, 0x52, 0x54
        /*001b*/ 	.byte	0x00
.L_1:


//--------------------- .nv.constant0.triton_poi_fused_clamp_convolution_mul_pow_sqrt_sub_3 --------------------------
	.section	.nv.constant0.triton_poi_fused_clamp_convolution_mul_pow_sqrt_sub_3,"a",@progbits
	.sectionflags	@""
	.align	4
.nv.constant0.triton_poi_fused_clamp_convolution_mul_pow_sqrt_sub_3:
	.zero		564
